//
// Generated by NVIDIA NVVM Compiler
//
// Compiler Build ID: CL-36424714
// Cuda compilation tools, release 13.0, V13.0.88
// Based on NVVM 20.0.0
//

.version 9.0
.target sm_100
.address_size 64

	// .globl	_Z15convolutionCUDAPfS_S_iii

.visible .entry _Z15convolutionCUDAPfS_S_iii(
	.param .u64 .ptr .align 1 _Z15convolutionCUDAPfS_S_iii_param_0,
	.param .u64 .ptr .align 1 _Z15convolutionCUDAPfS_S_iii_param_1,
	.param .u64 .ptr .align 1 _Z15convolutionCUDAPfS_S_iii_param_2,
	.param .u32 _Z15convolutionCUDAPfS_S_iii_param_3,
	.param .u32 _Z15convolutionCUDAPfS_S_iii_param_4,
	.param .u32 _Z15convolutionCUDAPfS_S_iii_param_5
)
{
	.reg .pred 	%p<93>;
	.reg .b32 	%r<63>;
	.reg .b32 	%f<61>;
	.reg .b64 	%rd<58>;

	ld.param.u64 	%rd9, [_Z15convolutionCUDAPfS_S_iii_param_0];
	ld.param.u64 	%rd10, [_Z15convolutionCUDAPfS_S_iii_param_1];
	ld.param.u64 	%rd8, [_Z15convolutionCUDAPfS_S_iii_param_2];
	ld.param.u32 	%r24, [_Z15convolutionCUDAPfS_S_iii_param_3];
	ld.param.u32 	%r25, [_Z15convolutionCUDAPfS_S_iii_param_4];
	ld.param.u32 	%r26, [_Z15convolutionCUDAPfS_S_iii_param_5];
	cvta.to.global.u64 	%rd1, %rd10;
	cvta.to.global.u64 	%rd2, %rd9;
	mov.u32 	%r27, %tid.x;
	mov.u32 	%r28, %ctaid.x;
	mov.u32 	%r29, %ntid.x;
	mad.lo.s32 	%r1, %r28, %r29, %r27;
	mul.lo.s32 	%r30, %r25, %r24;
	setp.ge.s32 	%p2, %r1, %r30;
	@%p2 bra 	$L__BB0_44;
	setp.lt.s32 	%p3, %r26, 1;
	@%p3 bra 	$L__BB0_44;
	shr.u32 	%r32, %r26, 1;
	div.s32 	%r33, %r1, %r24;
	sub.s32 	%r2, %r33, %r32;
	mul.lo.s32 	%r34, %r33, %r24;
	sub.s32 	%r35, %r1, %r34;
	sub.s32 	%r3, %r35, %r32;
	cvta.to.global.u64 	%rd11, %rd8;
	mul.wide.s32 	%rd12, %r1, 4;
	add.s64 	%rd3, %rd11, %rd12;
	and.b32  	%r4, %r26, 7;
	add.s32 	%r5, %r4, -1;
	and.b32  	%r6, %r26, 3;
	and.b32  	%r7, %r26, 2147483640;
	and.b32  	%r8, %r26, 1;
	mov.b32 	%r58, 0;
	cvt.s64.s32 	%rd44, %r3;
$L__BB0_3:
	setp.lt.u32 	%p4, %r26, 8;
	add.s32 	%r37, %r2, %r58;
	setp.gt.s32 	%p5, %r37, -1;
	setp.lt.s32 	%p6, %r37, %r25;
	and.pred  	%p1, %p5, %p6;
	mul.lo.s32 	%r10, %r37, %r24;
	mul.lo.s32 	%r11, %r58, %r26;
	mov.b32 	%r61, 0;
	@%p4 bra 	$L__BB0_22;
	mov.b32 	%r59, 0;
	cvt.s64.s32 	%rd19, %r10;
$L__BB0_5:
	.pragma "nounroll";
	add.s32 	%r13, %r3, %r59;
	setp.gt.s32 	%p7, %r13, -1;
	setp.lt.s32 	%p8, %r13, %r24;
	and.pred  	%p9, %p7, %p8;
	and.pred  	%p11, %p1, %p9;
	not.pred 	%p12, %p11;
	@%p12 bra 	$L__BB0_7;
	add.s32 	%r39, %r13, %r10;
	mul.wide.s32 	%rd13, %r39, 4;
	add.s64 	%rd14, %rd2, %rd13;
	ld.global.f32 	%f1, [%rd14];
	add.s32 	%r40, %r59, %r11;
	mul.wide.u32 	%rd15, %r40, 4;
	add.s64 	%rd16, %rd1, %rd15;
	ld.global.f32 	%f2, [%rd16];
	ld.global.f32 	%f3, [%rd3];
	fma.rn.f32 	%f4, %f1, %f2, %f3;
	st.global.f32 	[%rd3], %f4;
$L__BB0_7:
	add.s32 	%r41, %r13, 1;
	setp.gt.s32 	%p13, %r41, -1;
	setp.lt.s32 	%p14, %r41, %r24;
	and.pred  	%p15, %p13, %p14;
	and.pred  	%p16, %p1, %p15;
	cvt.s64.s32 	%rd17, %r59;
	add.s64 	%rd20, %rd44, %rd17;
	add.s64 	%rd21, %rd20, %rd19;
	shl.b64 	%rd22, %rd21, 2;
	add.s64 	%rd4, %rd2, %rd22;
	cvt.u64.u32 	%rd23, %r11;
	add.s64 	%rd24, %rd17, %rd23;
	shl.b64 	%rd25, %rd24, 2;
	add.s64 	%rd5, %rd1, %rd25;
	not.pred 	%p17, %p16;
	@%p17 bra 	$L__BB0_9;
	ld.global.f32 	%f5, [%rd4+4];
	ld.global.f32 	%f6, [%rd5+4];
	ld.global.f32 	%f7, [%rd3];
	fma.rn.f32 	%f8, %f5, %f6, %f7;
	st.global.f32 	[%rd3], %f8;
$L__BB0_9:
	add.s32 	%r42, %r13, 2;
	setp.gt.s32 	%p18, %r42, -1;
	setp.lt.s32 	%p19, %r42, %r24;
	and.pred  	%p20, %p18, %p19;
	and.pred  	%p21, %p1, %p20;
	not.pred 	%p22, %p21;
	@%p22 bra 	$L__BB0_11;
	ld.global.f32 	%f9, [%rd4+8];
	ld.global.f32 	%f10, [%rd5+8];
	ld.global.f32 	%f11, [%rd3];
	fma.rn.f32 	%f12, %f9, %f10, %f11;
	st.global.f32 	[%rd3], %f12;
$L__BB0_11:
	add.s32 	%r43, %r13, 3;
	setp.gt.s32 	%p23, %r43, -1;
	setp.lt.s32 	%p24, %r43, %r24;
	and.pred  	%p25, %p23, %p24;
	and.pred  	%p26, %p1, %p25;
	not.pred 	%p27, %p26;
	@%p27 bra 	$L__BB0_13;
	ld.global.f32 	%f13, [%rd4+12];
	ld.global.f32 	%f14, [%rd5+12];
	ld.global.f32 	%f15, [%rd3];
	fma.rn.f32 	%f16, %f13, %f14, %f15;
	st.global.f32 	[%rd3], %f16;
$L__BB0_13:
	add.s32 	%r44, %r13, 4;
	setp.gt.s32 	%p28, %r44, -1;
	setp.lt.s32 	%p29, %r44, %r24;
	and.pred  	%p30, %p28, %p29;
	and.pred  	%p31, %p1, %p30;
	not.pred 	%p32, %p31;
	@%p32 bra 	$L__BB0_15;
	ld.global.f32 	%f17, [%rd4+16];
	ld.global.f32 	%f18, [%rd5+16];
	ld.global.f32 	%f19, [%rd3];
	fma.rn.f32 	%f20, %f17, %f18, %f19;
	st.global.f32 	[%rd3], %f20;
$L__BB0_15:
	add.s32 	%r45, %r13, 5;
	setp.gt.s32 	%p33, %r45, -1;
	setp.lt.s32 	%p34, %r45, %r24;
	and.pred  	%p35, %p33, %p34;
	and.pred  	%p36, %p1, %p35;
	not.pred 	%p37, %p36;
	@%p37 bra 	$L__BB0_17;
	ld.global.f32 	%f21, [%rd4+20];
	ld.global.f32 	%f22, [%rd5+20];
	ld.global.f32 	%f23, [%rd3];
	fma.rn.f32 	%f24, %f21, %f22, %f23;
	st.global.f32 	[%rd3], %f24;
$L__BB0_17:
	add.s32 	%r46, %r13, 6;
	setp.gt.s32 	%p38, %r46, -1;
	setp.lt.s32 	%p39, %r46, %r24;
	and.pred  	%p40, %p38, %p39;
	and.pred  	%p41, %p1, %p40;
	not.pred 	%p42, %p41;
	@%p42 bra 	$L__BB0_19;
	ld.global.f32 	%f25, [%rd4+24];
	ld.global.f32 	%f26, [%rd5+24];
	ld.global.f32 	%f27, [%rd3];
	fma.rn.f32 	%f28, %f25, %f26, %f27;
	st.global.f32 	[%rd3], %f28;
$L__BB0_19:
	add.s32 	%r47, %r13, 7;
	setp.gt.s32 	%p43, %r47, -1;
	setp.lt.s32 	%p44, %r47, %r24;
	and.pred  	%p45, %p43, %p44;
	and.pred  	%p46, %p1, %p45;
	not.pred 	%p47, %p46;
	@%p47 bra 	$L__BB0_21;
	ld.global.f32 	%f29, [%rd4+28];
	ld.global.f32 	%f30, [%rd5+28];
	ld.global.f32 	%f31, [%rd3];
	fma.rn.f32 	%f32, %f29, %f30, %f31;
	st.global.f32 	[%rd3], %f32;
$L__BB0_21:
	add.s32 	%r59, %r59, 8;
	setp.ne.s32 	%p48, %r59, %r7;
	mov.u32 	%r61, %r7;
	@%p48 bra 	$L__BB0_5;
$L__BB0_22:
	setp.eq.s32 	%p49, %r4, 0;
	@%p49 bra 	$L__BB0_43;
	setp.lt.u32 	%p50, %r5, 3;
	@%p50 bra 	$L__BB0_33;
	add.s32 	%r16, %r3, %r61;
	setp.gt.s32 	%p51, %r16, -1;
	setp.lt.s32 	%p52, %r16, %r24;
	and.pred  	%p53, %p51, %p52;
	and.pred  	%p55, %p1, %p53;
	not.pred 	%p56, %p55;
	@%p56 bra 	$L__BB0_26;
	add.s32 	%r48, %r16, %r10;
	mul.wide.s32 	%rd26, %r48, 4;
	add.s64 	%rd27, %rd2, %rd26;
	ld.global.f32 	%f33, [%rd27];
	add.s32 	%r49, %r61, %r11;
	mul.wide.u32 	%rd28, %r49, 4;
	add.s64 	%rd29, %rd1, %rd28;
	ld.global.f32 	%f34, [%rd29];
	ld.global.f32 	%f35, [%rd3];
	fma.rn.f32 	%f36, %f33, %f34, %f35;
	st.global.f32 	[%rd3], %f36;
$L__BB0_26:
	add.s32 	%r50, %r16, 1;
	setp.gt.s32 	%p57, %r50, -1;
	setp.lt.s32 	%p58, %r50, %r24;
	and.pred  	%p59, %p57, %p58;
	and.pred  	%p60, %p1, %p59;
	cvt.u64.u32 	%rd30, %r61;
	cvt.s64.s32 	%rd32, %r10;
	add.s64 	%rd33, %rd44, %rd30;
	add.s64 	%rd34, %rd33, %rd32;
	shl.b64 	%rd35, %rd34, 2;
	add.s64 	%rd6, %rd2, %rd35;
	cvt.u64.u32 	%rd36, %r11;
	add.s64 	%rd37, %rd30, %rd36;
	shl.b64 	%rd38, %rd37, 2;
	add.s64 	%rd7, %rd1, %rd38;
	not.pred 	%p61, %p60;
	@%p61 bra 	$L__BB0_28;
	ld.global.f32 	%f37, [%rd6+4];
	ld.global.f32 	%f38, [%rd7+4];
	ld.global.f32 	%f39, [%rd3];
	fma.rn.f32 	%f40, %f37, %f38, %f39;
	st.global.f32 	[%rd3], %f40;
$L__BB0_28:
	add.s32 	%r51, %r16, 2;
	setp.gt.s32 	%p62, %r51, -1;
	setp.lt.s32 	%p63, %r51, %r24;
	and.pred  	%p64, %p62, %p63;
	and.pred  	%p65, %p1, %p64;
	not.pred 	%p66, %p65;
	@%p66 bra 	$L__BB0_30;
	ld.global.f32 	%f41, [%rd6+8];
	ld.global.f32 	%f42, [%rd7+8];
	ld.global.f32 	%f43, [%rd3];
	fma.rn.f32 	%f44, %f41, %f42, %f43;
	st.global.f32 	[%rd3], %f44;
$L__BB0_30:
	add.s32 	%r52, %r16, 3;
	setp.gt.s32 	%p67, %r52, -1;
	setp.lt.s32 	%p68, %r52, %r24;
	and.pred  	%p69, %p67, %p68;
	and.pred  	%p70, %p1, %p69;
	not.pred 	%p71, %p70;
	@%p71 bra 	$L__BB0_32;
	ld.global.f32 	%f45, [%rd6+12];
	ld.global.f32 	%f46, [%rd7+12];
	ld.global.f32 	%f47, [%rd3];
	fma.rn.f32 	%f48, %f45, %f46, %f47;
	st.global.f32 	[%rd3], %f48;
$L__BB0_32:
	add.s32 	%r61, %r61, 4;
$L__BB0_33:
	setp.eq.s32 	%p72, %r6, 0;
	@%p72 bra 	$L__BB0_43;
	setp.eq.s32 	%p73, %r6, 1;
	@%p73 bra 	$L__BB0_40;
	add.s32 	%r19, %r3, %r61;
	setp.gt.s32 	%p74, %r19, -1;
	setp.lt.s32 	%p75, %r19, %r24;
	and.pred  	%p76, %p74, %p75;
	and.pred  	%p78, %p1, %p76;
	not.pred 	%p79, %p78;
	@%p79 bra 	$L__BB0_37;
	add.s32 	%r53, %r19, %r10;
	mul.wide.s32 	%rd39, %r53, 4;
	add.s64 	%rd40, %rd2, %rd39;
	ld.global.f32 	%f49, [%rd40];
	add.s32 	%r54, %r61, %r11;
	mul.wide.u32 	%rd41, %r54, 4;
	add.s64 	%rd42, %rd1, %rd41;
	ld.global.f32 	%f50, [%rd42];
	ld.global.f32 	%f51, [%rd3];
	fma.rn.f32 	%f52, %f49, %f50, %f51;
	st.global.f32 	[%rd3], %f52;
$L__BB0_37:
	add.s32 	%r55, %r19, 1;
	setp.gt.s32 	%p80, %r55, -1;
	setp.lt.s32 	%p81, %r55, %r24;
	and.pred  	%p82, %p80, %p81;
	and.pred  	%p83, %p1, %p82;
	not.pred 	%p84, %p83;
	@%p84 bra 	$L__BB0_39;
	cvt.s64.s32 	%rd43, %r10;
	cvt.s64.s32 	%rd45, %r61;
	add.s64 	%rd46, %rd44, %rd45;
	add.s64 	%rd47, %rd46, %rd43;
	shl.b64 	%rd48, %rd47, 2;
	add.s64 	%rd49, %rd2, %rd48;
	ld.global.f32 	%f53, [%rd49+4];
	cvt.u64.u32 	%rd50, %r11;
	add.s64 	%rd51, %rd45, %rd50;
	shl.b64 	%rd52, %rd51, 2;
	add.s64 	%rd53, %rd1, %rd52;
	ld.global.f32 	%f54, [%rd53+4];
	ld.global.f32 	%f55, [%rd3];
	fma.rn.f32 	%f56, %f53, %f54, %f55;
	st.global.f32 	[%rd3], %f56;
$L__BB0_39:
	add.s32 	%r61, %r61, 2;
$L__BB0_40:
	setp.eq.s32 	%p85, %r8, 0;
	@%p85 bra 	$L__BB0_43;
	add.s32 	%r22, %r3, %r61;
	setp.gt.s32 	%p86, %r22, -1;
	setp.lt.s32 	%p87, %r22, %r24;
	and.pred  	%p88, %p86, %p87;
	and.pred  	%p90, %p1, %p88;
	not.pred 	%p91, %p90;
	@%p91 bra 	$L__BB0_43;
	add.s32 	%r56, %r22, %r10;
	mul.wide.s32 	%rd54, %r56, 4;
	add.s64 	%rd55, %rd2, %rd54;
	ld.global.f32 	%f57, [%rd55];
	add.s32 	%r57, %r61, %r11;
	mul.wide.u32 	%rd56, %r57, 4;
	add.s64 	%rd57, %rd1, %rd56;
	ld.global.f32 	%f58, [%rd57];
	ld.global.f32 	%f59, [%rd3];
	fma.rn.f32 	%f60, %f57, %f58, %f59;
	st.global.f32 	[%rd3], %f60;
$L__BB0_43:
	add.s32 	%r58, %r58, 1;
	setp.ne.s32 	%p92, %r58, %r26;
	@%p92 bra 	$L__BB0_3;
$L__BB0_44:
	ret;

}


// ===== COMPILED SASS (sm_100) =====

	.target	sm_100

	.elftype	@"ET_EXEC"


//--------------------- .note.nv.tkinfo           --------------------------
	.section	.note.nv.tkinfo,"",@"SHT_NOTE"
	.sectionflags	@"SHF_NOTE_NV_TKINFO"
	.tkinfo
        /*0018*/ 	.word	0x00000002
        /*0030*/ 	.string	""
        /*0030*/ 	.string	"ptxas"
        /*0030*/ 	.string	"Cuda compilation tools, release 13.0, V13.0.88"
        /*0030*/ 	.string	"Build cuda_13.0.r13.0/compiler.36424714_0"
        /*0030*/ 	.string	"-arch sm_100 -m 64 "



//--------------------- .note.nv.cuinfo           --------------------------
	.section	.note.nv.cuinfo,"",@"SHT_NOTE"
	.sectionflags	@"SHF_NOTE_NV_CUINFO"
        /*0018*/ 	.short	0x0002
        /*001a*/ 	.short	0x0064
        /*001c*/ 	.short	0x0082
	.zero		2


//--------------------- .nv.info                  --------------------------
	.section	.nv.info,"",@"SHT_CUDA_INFO"
	.align	4


	//----- nvinfo : EIATTR_REGCOUNT
	.align		4
        /*0000*/ 	.byte	0x04, 0x2f
        /*0002*/ 	.short	(.L_1 - .L_0)
	.align		4
.L_0:
        /*0004*/ 	.word	index@(_Z15convolutionCUDAPfS_S_iii)
        /*0008*/ 	.word	0x0000001e


	//----- nvinfo : EIATTR_FRAME_SIZE
	.align		4
.L_1:
        /*000c*/ 	.byte	0x04, 0x11
        /*000e*/ 	.short	(.L_3 - .L_2)
	.align		4
.L_2:
        /*0010*/ 	.word	index@(_Z15convolutionCUDAPfS_S_iii)
        /*0014*/ 	.word	0x00000000


	//----- nvinfo : EIATTR_MIN_STACK_SIZE
	.align		4
.L_3:
        /*0018*/ 	.byte	0x04, 0x12
        /*001a*/ 	.short	(.L_5 - .L_4)
	.align		4
.L_4:
        /*001c*/ 	.word	index@(_Z15convolutionCUDAPfS_S_iii)
        /*0020*/ 	.word	0x00000000
.L_5:


//--------------------- .nv.compat                --------------------------
	.section	.nv.compat,"",@"SHT_CUDA_COMPAT_INFO"
	.align	4
        /*0000*/ 	.byte	0x02, 0x09, 0x00, 0x00, 0x02, 0x02, 0x01, 0x00, 0x02, 0x05, 0x05, 0x00, 0x03, 0x07, 0x01, 0x01
        /*0010*/ 	.byte	0x02, 0x03, 0x00, 0x00, 0x02, 0x06, 0x01, 0x00, 0x04, 0x0b, 0x08, 0x00, 0x09, 0x00, 0x00, 0x00
        /*0020*/ 	.byte	0x00, 0x00, 0x00, 0x00


//--------------------- .nv.info._Z15convolutionCUDAPfS_S_iii --------------------------
	.section	.nv.info._Z15convolutionCUDAPfS_S_iii,"",@"SHT_CUDA_INFO"
	.sectionflags	@""
	.align	4


	//----- nvinfo : EIATTR_CUDA_API_VERSION
	.align		4
        /*0000*/ 	.byte	0x04, 0x37
        /*0002*/ 	.short	(.L_7 - .L_6)
.L_6:
        /*0004*/ 	.word	0x00000082


	//----- nvinfo : EIATTR_KPARAM_INFO
	.align		4
.L_7:
        /*0008*/ 	.byte	0x04, 0x17
        /*000a*/ 	.short	(.L_9 - .L_8)
.L_8:
        /*000c*/ 	.word	0x00000000
        /*0010*/ 	.short	0x0005
        /*0012*/ 	.short	0x0020
        /*0014*/ 	.byte	0x00, 0xf0, 0x11, 0x00


	//----- nvinfo : EIATTR_KPARAM_INFO
	.align		4
.L_9:
        /*0018*/ 	.byte	0x04, 0x17
        /*001a*/ 	.short	(.L_11 - .L_10)
.L_10:
        /*001c*/ 	.word	0x00000000
        /*0020*/ 	.short	0x0004
        /*0022*/ 	.short	0x001c
        /*0024*/ 	.byte	0x00, 0xf0, 0x11, 0x00


	//----- nvinfo : EIATTR_KPARAM_INFO
	.align		4
.L_11:
        /*0028*/ 	.byte	0x04, 0x17
        /*002a*/ 	.short	(.L_13 - .L_12)
.L_12:
        /*002c*/ 	.word	0x00000000
        /*0030*/ 	.short	0x0003
        /*0032*/ 	.short	0x0018
        /*0034*/ 	.byte	0x00, 0xf0, 0x11, 0x00


	//----- nvinfo : EIATTR_KPARAM_INFO
	.align		4
.L_13:
        /*0038*/ 	.byte	0x04, 0x17
        /*003a*/ 	.short	(.L_15 - .L_14)
.L_14:
        /*003c*/ 	.word	0x00000000
        /*0040*/ 	.short	0x0002
        /*0042*/ 	.short	0x0010
        /*0044*/ 	.byte	0x00, 0xf5, 0x21, 0x00


	//----- nvinfo : EIATTR_KPARAM_INFO
	.align		4
.L_15:
        /*0048*/ 	.byte	0x04, 0x17
        /*004a*/ 	.short	(.L_17 - .L_16)
.L_16:
        /*004c*/ 	.word	0x00000000
        /*0050*/ 	.short	0x0001
        /*0052*/ 	.short	0x0008
        /*0054*/ 	.byte	0x00, 0xf5, 0x21, 0x00


	//----- nvinfo : EIATTR_KPARAM_INFO
	.align		4
.L_17:
        /*0058*/ 	.byte	0x04, 0x17
        /*005a*/ 	.short	(.L_19 - .L_18)
.L_18:
        /*005c*/ 	.word	0x00000000
        /*0060*/ 	.short	0x0000
        /*0062*/ 	.short	0x0000
        /*0064*/ 	.byte	0x00, 0xf5, 0x21, 0x00


	//----- nvinfo : EIATTR_SPARSE_MMA_MASK
	.align		4
.L_19:
        /*0068*/ 	.byte	0x03, 0x50
        /*006a*/ 	.short	0x0000


	//----- nvinfo : EIATTR_MAXREG_COUNT
	.align		4
        /*006c*/ 	.byte	0x03, 0x1b
        /*006e*/ 	.short	0x00ff


	//----- nvinfo : EIATTR_MERCURY_ISA_VERSION
	.align		4
        /*0070*/ 	.byte	0x03, 0x5f
        /*0072*/ 	.short	0x0101


	//----- nvinfo : EIATTR_VRC_CTA_INIT_COUNT
	.align		4
        /*0074*/ 	.byte	0x02, 0x4a
	.zero		1
	.zero		1


	//----- nvinfo : EIATTR_EXIT_INSTR_OFFSETS
	.align		4
        /*0078*/ 	.byte	0x04, 0x1c
        /*007a*/ 	.short	(.L_21 - .L_20)


	//   ....[0]....
.L_20:
        /*007c*/ 	.word	0x00000080


	//   ....[1]....
        /*0080*/ 	.word	0x000000b0


	//   ....[2]....
        /*0084*/ 	.word	0x00001200


	//----- nvinfo : EIATTR_CRS_STACK_SIZE
	.align		4
.L_21:
        /*0088*/ 	.byte	0x04, 0x1e
        /*008a*/ 	.short	(.L_23 - .L_22)
.L_22:
        /*008c*/ 	.word	0x00000000


	//----- nvinfo : EIATTR_CBANK_PARAM_SIZE
	.align		4
.L_23:
        /*0090*/ 	.byte	0x03, 0x19
        /*0092*/ 	.short	0x0024


	//----- nvinfo : EIATTR_PARAM_CBANK
	.align		4
        /*0094*/ 	.byte	0x04, 0x0a
        /*0096*/ 	.short	(.L_25 - .L_24)
	.align		4
.L_24:
        /*0098*/ 	.word	index@(.nv.constant0._Z15convolutionCUDAPfS_S_iii)
        /*009c*/ 	.short	0x0380
        /*009e*/ 	.short	0x0024


	//----- nvinfo : EIATTR_SW_WAR
	.align		4
.L_25:
        /*00a0*/ 	.byte	0x04, 0x36
        /*00a2*/ 	.short	(.L_27 - .L_26)
.L_26:
        /*00a4*/ 	.word	0x00000008
.L_27:


//--------------------- .nv.callgraph             --------------------------
	.section	.nv.callgraph,"",@"SHT_CUDA_CALLGRAPH"
	.align	4
	.sectionentsize	8
	.align		4
        /*0000*/ 	.word	0x00000000
	.align		4
        /*0004*/ 	.word	0xffffffff
	.align		4
        /*0008*/ 	.word	0x00000000
	.align		4
        /*000c*/ 	.word	0xfffffffe
	.align		4
        /*0010*/ 	.word	0x00000000
	.align		4
        /*0014*/ 	.word	0xfffffffd
	.align		4
        /*0018*/ 	.word	0x00000000
	.align		4
        /*001c*/ 	.word	0xfffffffc


//--------------------- .text._Z15convolutionCUDAPfS_S_iii --------------------------
	.section	.text._Z15convolutionCUDAPfS_S_iii,"ax",@progbits
	.align	128
        .global         _Z15convolutionCUDAPfS_S_iii
        .type           _Z15convolutionCUDAPfS_S_iii,@function
        .size           _Z15convolutionCUDAPfS_S_iii,(.L_x_14 - _Z15convolutionCUDAPfS_S_iii)
        .other          _Z15convolutionCUDAPfS_S_iii,@"STO_CUDA_ENTRY STV_DEFAULT"
_Z15convolutionCUDAPfS_S_iii:
.text._Z15convolutionCUDAPfS_S_iii:
[----:B------:R-:W-:Y:S01]  /*0000*/  LDC R1, c[0x0][0x37c] ;  /* 0x0000df00ff017b82 */ /* 0x000fe20000000800 */
[----:B------:R-:W0:Y:S07]  /*0010*/  S2R R5, SR_TID.X ;  /* 0x0000000000057919 */ /* 0x000e2e0000002100 */
[----:B------:R-:W0:Y:S08]  /*0020*/  S2UR UR4, SR_CTAID.X ;  /* 0x00000000000479c3 */ /* 0x000e300000002500 */
[----:B------:R-:W0:Y:S08]  /*0030*/  LDC R0, c[0x0][0x360] ;  /* 0x0000d800ff007b82 */ /* 0x000e300000000800 */
[----:B------:R-:W1:Y:S01]  /*0040*/  LDC.64 R2, c[0x0][0x398] ;  /* 0x0000e600ff027b82 */ /* 0x000e620000000a00 */
[----:B0-----:R-:W-:-:S02]  /*0050*/  IMAD R5, R0, UR4, R5 ;  /* 0x0000000400057c24 */ /* 0x001fc4000f8e0205 */
[----:B-1----:R-:W-:-:S05]  /*0060*/  IMAD R0, R3, R2, RZ ;  /* 0x0000000203007224 */ /* 0x002fca00078e02ff */
[----:B------:R-:W-:-:S13]  /*0070*/  ISETP.GE.AND P0, PT, R5, R0, PT ;  /* 0x000000000500720c */ /* 0x000fda0003f06270 */
[----:B------:R-:W-:Y:S05]  /*0080*/  @P0 EXIT ;  /* 0x000000000000094d */ /* 0x000fea0003800000 */
[----:B------:R-:W0:Y:S02]  /*0090*/  LDC R9, c[0x0][0x3a0] ;  /* 0x0000e800ff097b82 */ /* 0x000e240000000800 */
[----:B0-----:R-:W-:-:S13]  /*00a0*/  ISETP.GE.AND P0, PT, R9, 0x1, PT ;  /* 0x000000010900780c */ /* 0x001fda0003f06270 */
[----:B------:R-:W-:Y:S05]  /*00b0*/  @!P0 EXIT ;  /* 0x000000000000894d */ /* 0x000fea0003800000 */
[----:B------:R-:W-:Y:S01]  /*00c0*/  IABS R3, R2 ;  /* 0x0000000200037213 */ /* 0x000fe20000000000 */
[----:B------:R-:W0:Y:S01]  /*00d0*/  LDCU.64 UR8, c[0x0][0x358] ;  /* 0x00006b00ff0877ac */ /* 0x000e220008000a00 */
[C---:B------:R-:W-:Y:S02]  /*00e0*/  LOP3.LUT R19, R9.reuse, 0x7, RZ, 0xc0, !PT ;  /* 0x0000000709137812 */ /* 0x040fe400078ec0ff */
[----:B------:R-:W1:Y:S01]  /*00f0*/  I2F.RP R0, R3 ;  /* 0x0000000300007306 */ /* 0x000e620000209400 */
[----:B------:R-:W-:Y:S01]  /*0100*/  LOP3.LUT R18, R9, 0x3, RZ, 0xc0, !PT ;  /* 0x0000000309127812 */ /* 0x000fe200078ec0ff */
[----:B------:R-:W-:-:S06]  /*0110*/  UMOV UR4, URZ ;  /* 0x000000ff00047c82 */ /* 0x000fcc0008000000 */
[----:B-1----:R-:W1:Y:S02]  /*0120*/  MUFU.RCP R0, R0 ;  /* 0x0000000000007308 */ /* 0x002e640000001000 */
[----:B-1----:R-:W-:-:S06]  /*0130*/  VIADD R6, R0, 0xffffffe ;  /* 0x0ffffffe00067836 */ /* 0x002fcc0000000000 */
[----:B------:R1:W2:Y:S02]  /*0140*/  F2I.FTZ.U32.TRUNC.NTZ R7, R6 ;  /* 0x0000000600077305 */ /* 0x0002a4000021f000 */
[----:B-1----:R-:W-:Y:S02]  /*0150*/  IMAD.MOV.U32 R6, RZ, RZ, RZ ;  /* 0x000000ffff067224 */ /* 0x002fe400078e00ff */
[----:B--2---:R-:W-:-:S04]  /*0160*/  IMAD.MOV R4, RZ, RZ, -R7 ;  /* 0x000000ffff047224 */ /* 0x004fc800078e0a07 */
[----:B------:R-:W-:Y:S01]  /*0170*/  IMAD R11, R4, R3, RZ ;  /* 0x00000003040b7224 */ /* 0x000fe200078e02ff */
[----:B------:R-:W-:-:S03]  /*0180*/  IABS R4, R5 ;  /* 0x0000000500047213 */ /* 0x000fc60000000000 */
[----:B------:R-:W-:Y:S01]  /*0190*/  IMAD.HI.U32 R7, R7, R11, R6 ;  /* 0x0000000b07077227 */ /* 0x000fe200078e0006 */
[----:B------:R-:W-:Y:S02]  /*01a0*/  SHF.R.U32.HI R11, RZ, 0x1, R9 ;  /* 0x00000001ff0b7819 */ /* 0x000fe40000011609 */
[----:B------:R-:W-:-:S03]  /*01b0*/  LOP3.LUT R9, R9, 0x7ffffff8, RZ, 0xc0, !PT ;  /* 0x7ffffff809097812 */ /* 0x000fc600078ec0ff */
[----:B------:R-:W-:-:S04]  /*01c0*/  IMAD.HI.U32 R7, R7, R4, RZ ;  /* 0x0000000407077227 */ /* 0x000fc800078e00ff */
[----:B------:R-:W-:-:S04]  /*01d0*/  IMAD.MOV R0, RZ, RZ, -R7 ;  /* 0x000000ffff007224 */ /* 0x000fc800078e0a07 */
[----:B------:R-:W-:-:S05]  /*01e0*/  IMAD R0, R3, R0, R4 ;  /* 0x0000000003007224 */ /* 0x000fca00078e0204 */
[----:B------:R-:W-:-:S13]  /*01f0*/  ISETP.GT.U32.AND P1, PT, R3, R0, PT ;  /* 0x000000000300720c */ /* 0x000fda0003f24070 */
[----:B------:R-:W-:Y:S02]  /*0200*/  @!P1 IMAD.IADD R0, R0, 0x1, -R3 ;  /* 0x0000000100009824 */ /* 0x000fe400078e0a03 */
[----:B------:R-:W-:Y:S01]  /*0210*/  @!P1 VIADD R7, R7, 0x1 ;  /* 0x0000000107079836 */ /* 0x000fe20000000000 */
[----:B------:R-:W-:Y:S02]  /*0220*/  ISETP.NE.AND P1, PT, R2, RZ, PT ;  /* 0x000000ff0200720c */ /* 0x000fe40003f25270 */
[----:B------:R-:W-:Y:S02]  /*0230*/  ISETP.GE.U32.AND P0, PT, R0, R3, PT ;  /* 0x000000030000720c */ /* 0x000fe40003f06070 */
[----:B------:R-:W-:-:S04]  /*0240*/  LOP3.LUT R0, R5, R2, RZ, 0x3c, !PT ;  /* 0x0000000205007212 */ /* 0x000fc800078e3cff */
[----:B------:R-:W-:-:S07]  /*0250*/  ISETP.GE.AND P2, PT, R0, RZ, PT ;  /* 0x000000ff0000720c */ /* 0x000fce0003f46270 */
[----:B------:R-:W-:-:S04]  /*0260*/  @P0 VIADD R7, R7, 0x1 ;  /* 0x0000000107070836 */ /* 0x000fc80000000000 */
[----:B------:R-:W-:Y:S02]  /*0270*/  IMAD.MOV.U32 R10, RZ, RZ, R7 ;  /* 0x000000ffff0a7224 */ /* 0x000fe400078e0007 */
[----:B------:R-:W1:Y:S02]  /*0280*/  LDC.64 R6, c[0x0][0x390] ;  /* 0x0000e400ff067b82 */ /* 0x000e640000000a00 */
[----:B------:R-:W-:Y:S01]  /*0290*/  @!P2 IMAD.MOV R10, RZ, RZ, -R10 ;  /* 0x000000ffff0aa224 */ /* 0x000fe200078e0a0a */
[----:B------:R-:W-:-:S05]  /*02a0*/  @!P1 LOP3.LUT R10, RZ, R2, RZ, 0x33, !PT ;  /* 0x00000002ff0a9212 */ /* 0x000fca00078e33ff */
[----:B------:R-:W-:Y:S02]  /*02b0*/  IMAD.MOV R0, RZ, RZ, -R10 ;  /* 0x000000ffff007224 */ /* 0x000fe400078e0a0a */
[----:B------:R-:W-:Y:S02]  /*02c0*/  IMAD.IADD R10, R10, 0x1, -R11 ;  /* 0x000000010a0a7824 */ /* 0x000fe400078e0a0b */
[----:B------:R-:W-:Y:S02]  /*02d0*/  IMAD R2, R2, R0, R5 ;  /* 0x0000000002027224 */ /* 0x000fe400078e0205 */
[----:B------:R-:W-:Y:S02]  /*02e0*/  VIADD R0, R19, 0xffffffff ;  /* 0xffffffff13007836 */ /* 0x000fe40000000000 */
[----:B------:R-:W-:-:S03]  /*02f0*/  IMAD.IADD R11, R2, 0x1, -R11 ;  /* 0x00000001020b7824 */ /* 0x000fc600078e0a0b */
[----:B------:R-:W-:Y:S02]  /*0300*/  ISETP.GE.U32.AND P3, PT, R0, 0x3, PT ;  /* 0x000000030000780c */ /* 0x000fe40003f66070 */
[----:B------:R-:W-:Y:S01]  /*0310*/  SHF.R.S32.HI R8, RZ, 0x1f, R11 ;  /* 0x0000001fff087819 */ /* 0x000fe2000001140b */
[----:B01----:R-:W-:-:S10]  /*0320*/  IMAD.WIDE R2, R5, 0x4, R6 ;  /* 0x0000000405027825 */ /* 0x003fd400078e0206 */
.L_x_12:
[----:B0-----:R-:W0:Y:S01]  /*0330*/  LDCU UR10, c[0x0][0x3a0] ;  /* 0x00007400ff0a77ac */ /* 0x001e220008000800 */
[----:B------:R-:W-:Y:S02]  /*0340*/  VIADD R0, R10, UR4 ;  /* 0x000000040a007c36 */ /* 0x000fe40008000000 */
[----:B------:R-:W-:Y:S01]  /*0350*/  IMAD.MOV.U32 R4, RZ, RZ, RZ ;  /* 0x000000ffff047224 */ /* 0x000fe200078e00ff */
[----:B-1----:R-:W1:Y:S01]  /*0360*/  LDCU.64 UR6, c[0x0][0x398] ;  /* 0x00007300ff0677ac */ /* 0x002e620008000a00 */
[----:B0-----:R-:W-:Y:S02]  /*0370*/  UISETP.GE.U32.AND UP1, UPT, UR10, 0x8, UPT ;  /* 0x000000080a00788c */ /* 0x001fe4000bf26070 */
[----:B------:R-:W-:Y:S01]  /*0380*/  UIMAD UR5, UR4, UR10, URZ ;  /* 0x0000000a040572a4 */ /* 0x000fe2000f8e02ff */
[----:B-1----:R-:W-:Y:S01]  /*0390*/  ISETP.GE.AND P0, PT, R0, UR7, PT ;  /* 0x0000000700007c0c */ /* 0x002fe2000bf06270 */
[----:B------:R-:W-:-:S03]  /*03a0*/  UIADD3 UR4, UPT, UPT, UR4, 0x1, URZ ;  /* 0x0000000104047890 */ /* 0x000fc6000fffe0ff */
[C---:B------:R-:W-:Y:S01]  /*03b0*/  ISETP.GT.AND P0, PT, R0.reuse, -0x1, !P0 ;  /* 0xffffffff0000780c */ /* 0x040fe20004704270 */
[----:B------:R-:W-:Y:S01]  /*03c0*/  IMAD R0, R0, UR6, RZ ;  /* 0x0000000600007c24 */ /* 0x000fe2000f8e02ff */
[----:B------:R-:W-:Y:S01]  /*03d0*/  UISETP.NE.AND UP0, UPT, UR4, UR10, UPT ;  /* 0x0000000a0400728c */ /* 0x000fe2000bf05270 */
[----:B------:R-:W-:Y:S10]  /*03e0*/  BRA.U !UP1, `(.L_x_0) ;  /* 0x00000005098c7547 */ /* 0x000ff4000b800000 */
[----:B------:R-:W0:Y:S01]  /*03f0*/  LDC.64 R4, c[0x0][0x380] ;  /* 0x0000e000ff047b82 */ /* 0x000e220000000a00 */
[----:B------:R-:W-:Y:S01]  /*0400*/  SHF.R.S32.HI R21, RZ, 0x1f, R0 ;  /* 0x0000001fff157819 */ /* 0x000fe20000011400 */
[----:B------:R-:W-:Y:S01]  /*0410*/  IMAD.MOV.U32 R20, RZ, RZ, RZ ;  /* 0x000000ffff147224 */ /* 0x000fe200078e00ff */
[----:B------:R-:W1:Y:S05]  /*0420*/  LDCU UR6, c[0x0][0x398] ;  /* 0x00007300ff0677ac */ /* 0x000e6a0008000800 */
[----:B------:R-:W2:Y:S02]  /*0430*/  LDC.64 R6, c[0x0][0x388] ;  /* 0x0000e200ff067b82 */ /* 0x000ea40000000a00 */
.L_x_3:
[----:B------:R-:W-:Y:S01]  /*0440*/  IMAD.IADD R23, R11, 0x1, R20 ;  /* 0x000000010b177824 */ /* 0x000fe200078e0214 */
[----:B------:R-:W3:Y:S04]  /*0450*/  LDC.64 R14, c[0x0][0x380] ;  /* 0x0000e000ff0e7b82 */ /* 0x000ee80000000a00 */
[----:B-1----:R-:W-:-:S04]  /*0460*/  ISETP.GE.AND P1, PT, R23, UR6, PT ;  /* 0x0000000617007c0c */ /* 0x002fc8000bf26270 */
[----:B------:R-:W1:Y:S01]  /*0470*/  LDC.64 R12, c[0x0][0x388] ;  /* 0x0000e200ff0c7b82 */ /* 0x000e620000000a00 */
[----:B------:R-:W-:-:S04]  /*0480*/  ISETP.GT.AND P1, PT, R23, -0x1, !P1 ;  /* 0xffffffff1700780c */ /* 0x000fc80004f24270 */
[----:B------:R-:W-:-:S13]  /*0490*/  PLOP3.LUT P1, PT, P0, P1, PT, 0x80, 0x8 ;  /* 0x000000000008781c */ /* 0x000fda0000723070 */
[----:B0-----:R-:W-:Y:S02]  /*04a0*/  @P1 IMAD.IADD R17, R0, 0x1, R23 ;  /* 0x0000000100111824 */ /* 0x001fe400078e0217 */
[----:B------:R-:W-:Y:S02]  /*04b0*/  @P1 VIADD R25, R20, UR5 ;  /* 0x0000000514191c36 */ /* 0x000fe40008000000 */
[----:B---3--:R-:W-:-:S04]  /*04c0*/  @P1 IMAD.WIDE R14, R17, 0x4, R14 ;  /* 0x00000004110e1825 */ /* 0x008fc800078e020e */
[----:B-1----:R-:W-:Y:S01]  /*04d0*/  @P1 IMAD.WIDE.U32 R16, R25, 0x4, R12 ;  /* 0x0000000419101825 */ /* 0x002fe200078e000c */
[----:B------:R2:W3:Y:S04]  /*04e0*/  @P1 LDG.E R22, desc[UR8][R14.64] ;  /* 0x000000080e161981 */ /* 0x0004e8000c1e1900 */
[----:B------:R-:W3:Y:S04]  /*04f0*/  @P1 LDG.E R13, desc[UR8][R2.64] ;  /* 0x00000008020d1981 */ /* 0x000ee8000c1e1900 */
[----:B------:R-:W3:Y:S01]  /*0500*/  @P1 LDG.E R16, desc[UR8][R16.64] ;  /* 0x0000000810101981 */ /* 0x000ee2000c1e1900 */
[----:B------:R-:W-:-:S05]  /*0510*/  VIADD R12, R23, 0x1 ;  /* 0x00000001170c7836 */ /* 0x000fca0000000000 */
[C---:B------:R-:W-:Y:S02]  /*0520*/  ISETP.GE.AND P2, PT, R12.reuse, UR6, PT ;  /* 0x000000060c007c0c */ /* 0x040fe4000bf46270 */
[--C-:B------:R-:W-:Y:S02]  /*0530*/  SHF.R.S32.HI R25, RZ, 0x1f, R20.reuse ;  /* 0x0000001fff197819 */ /* 0x100fe40000011414 */
[----:B------:R-:W-:Y:S02]  /*0540*/  ISETP.GT.AND P2, PT, R12, -0x1, !P2 ;  /* 0xffffffff0c00780c */ /* 0x000fe40005744270 */
[----:B------:R-:W-:Y:S02]  /*0550*/  IADD3 R24, P5, P6, R0, R11, R20 ;  /* 0x0000000b00187210 */ /* 0x000fe40007ebe014 */
[----:B------:R-:W-:Y:S02]  /*0560*/  IADD3 R26, P4, PT, R20, UR5, RZ ;  /* 0x00000005141a7c10 */ /* 0x000fe4000ff9e0ff */
[----:B------:R-:W-:-:S02]  /*0570*/  PLOP3.LUT P2, PT, P0, P2, PT, 0x80, 0x8 ;  /* 0x000000000008781c */ /* 0x000fc40000745070 */
[--C-:B------:R-:W-:Y:S01]  /*0580*/  IADD3.X R27, PT, PT, R21, R8, R25.reuse, P5, P6 ;  /* 0x00000008151b7210 */ /* 0x100fe20002fec419 */
[----:B------:R-:W-:Y:S01]  /*0590*/  IMAD.X R25, RZ, RZ, R25, P4 ;  /* 0x000000ffff197224 */ /* 0x000fe200020e0619 */
[----:B0-----:R-:W-:Y:S02]  /*05a0*/  LEA R12, P4, R24, R4, 0x2 ;  /* 0x00000004180c7211 */ /* 0x001fe400078810ff */
[----:B--2---:R-:W-:-:S04]  /*05b0*/  LEA R14, P5, R26, R6, 0x2 ;  /* 0x000000061a0e7211 */ /* 0x004fc800078a10ff */
[----:B------:R-:W-:Y:S01]  /*05c0*/  LEA.HI.X R15, R26, R7, R25, 0x2, P5 ;  /* 0x000000071a0f7211 */ /* 0x000fe200028f1419 */
[----:B---3--:R-:W-:Y:S01]  /*05d0*/  @P1 FFMA R17, R22, R16, R13 ;  /* 0x0000001016111223 */ /* 0x008fe2000000000d */
[----:B------:R-:W-:-:S04]  /*05e0*/  LEA.HI.X R13, R24, R5, R27, 0x2, P4 ;  /* 0x00000005180d7211 */ /* 0x000fc800020f141b */
[----:B------:R0:W-:Y:S04]  /*05f0*/  @P1 STG.E desc[UR8][R2.64], R17 ;  /* 0x0000001102001986 */ /* 0x0001e8000c101908 */
[----:B------:R-:W2:Y:S04]  /*0600*/  @P2 LDG.E R16, desc[UR8][R12.64+0x4] ;  /* 0x000004080c102981 */ /* 0x000ea8000c1e1900 */
[----:B------:R-:W2:Y:S04]  /*0610*/  @P2 LDG.E R25, desc[UR8][R14.64+0x4] ;  /* 0x000004080e192981 */ /* 0x000ea8000c1e1900 */
[----:B------:R-:W2:Y:S01]  /*0620*/  @P2 LDG.E R27, desc[UR8][R2.64] ;  /* 0x00000008021b2981 */ /* 0x000ea2000c1e1900 */
[----:B------:R-:W-:-:S05]  /*0630*/  VIADD R22, R23, 0x2 ;  /* 0x0000000217167836 */ /* 0x000fca0000000000 */
[----:B------:R-:W-:-:S04]  /*0640*/  ISETP.GE.AND P1, PT, R22, UR6, PT ;  /* 0x0000000616007c0c */ /* 0x000fc8000bf26270 */
[----:B------:R-:W-:-:S04]  /*0650*/  ISETP.GT.AND P1, PT, R22, -0x1, !P1 ;  /* 0xffffffff1600780c */ /* 0x000fc80004f24270 */
[----:B------:R-:W-:Y:S01]  /*0660*/  PLOP3.LUT P1, PT, P0, P1, PT, 0x80, 0x8 ;  /* 0x000000000008781c */ /* 0x000fe20000723070 */
[----:B--2---:R-:W-:-:S05]  /*0670*/  @P2 FFMA R25, R16, R25, R27 ;  /* 0x0000001910192223 */ /* 0x004fca000000001b */
[----:B------:R1:W-:Y:S07]  /*0680*/  @P2 STG.E desc[UR8][R2.64], R25 ;  /* 0x0000001902002986 */ /* 0x0003ee000c101908 */
[----:B------:R-:W2:Y:S04]  /*0690*/  @P1 LDG.E R16, desc[UR8][R12.64+0x8] ;  /* 0x000008080c101981 */ /* 0x000ea8000c1e1900 */
[----:B0-----:R-:W2:Y:S04]  /*06a0*/  @P1 LDG.E R17, desc[UR8][R14.64+0x8] ;  /* 0x000008080e111981 */ /* 0x001ea8000c1e1900 */
        /* <DEDUP_REMOVED lines=8> */
[----:B-1----:R-:W2:Y:S04]  /*0730*/  @P2 LDG.E R25, desc[UR8][R14.64+0xc] ;  /* 0x00000c080e192981 */ /* 0x002ea8000c1e1900 */
        /* <DEDUP_REMOVED lines=23> */
[----:B------:R-:W-:Y:S02]  /*08b0*/  VIADD R23, R23, 0x7 ;  /* 0x0000000717177836 */ /* 0x000fe40000000000 */
[----:B--2---:R-:W-:-:S05]  /*08c0*/  @P2 FFMA R25, R16, R25, R27 ;  /* 0x0000001910192223 */ /* 0x004fca000000001b */
[----:B------:R1:W-:Y:S05]  /*08d0*/  @P2 STG.E desc[UR8][R2.64], R25 ;  /* 0x0000001902002986 */ /* 0x0003ea000c101908 */
[----:B------:R-:W2:Y:S04]  /*08e0*/  @P1 LDG.E R16, desc[UR8][R12.64+0x18] ;  /* 0x000018080c101981 */ /* 0x000ea8000c1e1900 */
[----:B0-----:R-:W2:Y:S04]  /*08f0*/  @P1 LDG.E R17, desc[UR8][R14.64+0x18] ;  /* 0x000018080e111981 */ /* 0x001ea8000c1e1900 */
[----:B------:R-:W2:Y:S01]  /*0900*/  @P1 LDG.E R27, desc[UR8][R2.64] ;  /* 0x00000008021b1981 */ /* 0x000ea2000c1e1900 */
[----:B------:R-:W-:-:S04]  /*0910*/  ISETP.GE.AND P2, PT, R23, UR6, PT ;  /* 0x0000000617007c0c */ /* 0x000fc8000bf46270 */
[----:B------:R-:W-:-:S04]  /*0920*/  ISETP.GT.AND P2, PT, R23, -0x1, !P2 ;  /* 0xffffffff1700780c */ /* 0x000fc80005744270 */
[----:B------:R-:W-:Y:S01]  /*0930*/  PLOP3.LUT P2, PT, P0, P2, PT, 0x80, 0x8 ;  /* 0x000000000008781c */ /* 0x000fe20000745070 */
[----:B------:R-:W-:Y:S01]  /*0940*/  VIADD R20, R20, 0x8 ;  /* 0x0000000814147836 */ /* 0x000fe20000000000 */
[----:B------:R-:W-:Y:S01]  /*0950*/  BSSY.RECONVERGENT B0, `(.L_x_1) ;  /* 0x000000a000007945 */ /* 0x000fe20003800200 */
[----:B--2---:R-:W-:-:S05]  /*0960*/  @P1 FFMA R17, R16, R17, R27 ;  /* 0x0000001110111223 */ /* 0x004fca000000001b */
[----:B------:R1:W-:Y:S01]  /*0970*/  @P1 STG.E desc[UR8][R2.64], R17 ;  /* 0x0000001102001986 */ /* 0x0003e2000c101908 */
[----:B------:R-:W-:-:S04]  /*0980*/  ISETP.NE.AND P1, PT, R20, R9, PT ;  /* 0x000000091400720c */ /* 0x000fc80003f25270 */
[----:B------:R-:W-:Y:S09]  /*0990*/  @!P2 BRA `(.L_x_2) ;  /* 0x000000000014a947 */ /* 0x000ff20003800000 */
[----:B------:R-:W2:Y:S04]  /*09a0*/  LDG.E R12, desc[UR8][R12.64+0x1c] ;  /* 0x00001c080c0c7981 */ /* 0x000ea8000c1e1900 */
[----:B------:R-:W2:Y:S04]  /*09b0*/  LDG.E R15, desc[UR8][R14.64+0x1c] ;  /* 0x00001c080e0f7981 */ /* 0x000ea8000c1e1900 */
[----:B-1----:R-:W2:Y:S02]  /*09c0*/  LDG.E R17, desc[UR8][R2.64] ;  /* 0x0000000802117981 */ /* 0x002ea4000c1e1900 */
[----:B--2---:R-:W-:-:S05]  /*09d0*/  FFMA R17, R12, R15, R17 ;  /* 0x0000000f0c117223 */ /* 0x004fca0000000011 */
[----:B------:R0:W-:Y:S02]  /*09e0*/  STG.E desc[UR8][R2.64], R17 ;  /* 0x0000001102007986 */ /* 0x0001e4000c101908 */
.L_x_2:
[----:B------:R-:W-:Y:S05]  /*09f0*/  BSYNC.RECONVERGENT B0 ;  /* 0x0000000000007941 */ /* 0x000fea0003800200 */
.L_x_1:
[----:B------:R-:W-:Y:S05]  /*0a00*/  @P1 BRA `(.L_x_3) ;  /* 0xfffffff8008c1947 */ /* 0x000fea000383ffff */
[----:B------:R-:W-:-:S07]  /*0a10*/  IMAD.MOV.U32 R4, RZ, RZ, R9 ;  /* 0x000000ffff047224 */ /* 0x000fce00078e0009 */
.L_x_0:
[----:B------:R-:W-:-:S13]  /*0a20*/  ISETP.NE.AND P1, PT, R19, RZ, PT ;  /* 0x000000ff1300720c */ /* 0x000fda0003f25270 */
[----:B------:R-:W-:Y:S05]  /*0a30*/  @!P1 BRA `(.L_x_4) ;  /* 0x0000000400ec9947 */ /* 0x000fea0003800000 */
[----:B------:R-:W-:Y:S05]  /*0a40*/  @!P3 BRA `(.L_x_5) ;  /* 0x0000000000e4b947 */ /* 0x000fea0003800000 */
[----:B------:R-:W-:Y:S01]  /*0a50*/  IMAD.IADD R5, R11, 0x1, R4 ;  /* 0x000000010b057824 */ /* 0x000fe200078e0204 */
[----:B------:R-:W2:Y:S04]  /*0a60*/  LDC.64 R14, c[0x0][0x380] ;  /* 0x0000e000ff0e7b82 */ /* 0x000ea80000000a00 */
[----:B------:R-:W-:-:S04]  /*0a70*/  ISETP.GE.AND P1, PT, R5, UR6, PT ;  /* 0x0000000605007c0c */ /* 0x000fc8000bf26270 */
[----:B------:R-:W3:Y:S01]  /*0a80*/  LDC.64 R6, c[0x0][0x388] ;  /* 0x0000e200ff067b82 */ /* 0x000ee20000000a00 */
[----:B------:R-:W-:-:S04]  /*0a90*/  ISETP.GT.AND P1, PT, R5, -0x1, !P1 ;  /* 0xffffffff0500780c */ /* 0x000fc80004f24270 */
[----:B------:R-:W-:-:S13]  /*0aa0*/  PLOP3.LUT P1, PT, P0, P1, PT, 0x80, 0x8 ;  /* 0x000000000008781c */ /* 0x000fda0000723070 */
[----:B------:R-:W-:Y:S01]  /*0ab0*/  @P1 IMAD.IADD R13, R0, 0x1, R5 ;  /* 0x00000001000d1824 */ /* 0x000fe200078e0205 */
[----:B------:R-:W4:Y:S01]  /*0ac0*/  @P1 LDG.E R16, desc[UR8][R2.64] ;  /* 0x0000000802101981 */ /* 0x000f22000c1e1900 */
[----:B------:R-:W-:Y:S02]  /*0ad0*/  @P1 VIADD R21, R4, UR5 ;  /* 0x0000000504151c36 */ /* 0x000fe40008000000 */
[----:B--2---:R-:W-:Y:S02]  /*0ae0*/  @P1 IMAD.WIDE R14, R13, 0x4, R14 ;  /* 0x000000040d0e1825 */ /* 0x004fe400078e020e */
[----:B------:R-:W2:Y:S02]  /*0af0*/  LDC.64 R12, c[0x0][0x380] ;  /* 0x0000e000ff0c7b82 */ /* 0x000ea40000000a00 */
[----:B---3--:R-:W-:Y:S02]  /*0b00*/  @P1 IMAD.WIDE.U32 R20, R21, 0x4, R6 ;  /* 0x0000000415141825 */ /* 0x008fe400078e0006 */
[----:B------:R3:W4:Y:S04]  /*0b10*/  @P1 LDG.E R15, desc[UR8][R14.64] ;  /* 0x000000080e0f1981 */ /* 0x000728000c1e1900 */
[----:B------:R-:W4:Y:S01]  /*0b20*/  @P1 LDG.E R20, desc[UR8][R20.64] ;  /* 0x0000000814141981 */ /* 0x000f22000c1e1900 */
[----:B------:R-:W5:Y:S01]  /*0b30*/  LDC.64 R6, c[0x0][0x388] ;  /* 0x0000e200ff067b82 */ /* 0x000f620000000a00 */
[----:B01----:R-:W-:-:S05]  /*0b40*/  VIADD R17, R5, 0x1 ;  /* 0x0000000105117836 */ /* 0x003fca0000000000 */
[----:B------:R-:W-:-:S04]  /*0b50*/  ISETP.GE.AND P2, PT, R17, UR6, PT ;  /* 0x0000000611007c0c */ /* 0x000fc8000bf46270 */
[----:B------:R-:W-:Y:S02]  /*0b60*/  ISETP.GT.AND P2, PT, R17, -0x1, !P2 ;  /* 0xffffffff1100780c */ /* 0x000fe40005744270 */
[----:B------:R-:W-:Y:S02]  /*0b70*/  IADD3 R17, P4, PT, R4, UR5, RZ ;  /* 0x0000000504117c10 */ /* 0x000fe4000ff9e0ff */
[----:B------:R-:W-:Y:S02]  /*0b80*/  SHF.R.S32.HI R23, RZ, 0x1f, R0 ;  /* 0x0000001fff177819 */ /* 0x000fe40000011400 */
[----:B------:R-:W-:Y:S02]  /*0b90*/  IADD3 R22, P5, P6, R0, R11, R4 ;  /* 0x0000000b00167210 */ /* 0x000fe40007ebe004 */
[----:B------:R-:W-:Y:S01]  /*0ba0*/  PLOP3.LUT P2, PT, P0, P2, PT, 0x80, 0x8 ;  /* 0x000000000008781c */ /* 0x000fe20000745070 */
[----:B---3--:R-:W-:Y:S01]  /*0bb0*/  IMAD.X R14, RZ, RZ, RZ, P4 ;  /* 0x000000ffff0e7224 */ /* 0x008fe200020e06ff */
[----:B------:R-:W-:-:S02]  /*0bc0*/  IADD3.X R23, PT, PT, R23, R8, RZ, P5, P6 ;  /* 0x0000000817177210 */ /* 0x000fc40002fec4ff */
[C---:B--2---:R-:W-:Y:S02]  /*0bd0*/  LEA R12, P4, R22.reuse, R12, 0x2 ;  /* 0x0000000c160c7211 */ /* 0x044fe400078810ff */
[C---:B-----5:R-:W-:Y:S02]  /*0be0*/  LEA R6, P5, R17.reuse, R6, 0x2 ;  /* 0x0000000611067211 */ /* 0x060fe400078a10ff */
[----:B------:R-:W-:Y:S02]  /*0bf0*/  LEA.HI.X R13, R22, R13, R23, 0x2, P4 ;  /* 0x0000000d160d7211 */ /* 0x000fe400020f1417 */
[----:B------:R-:W-:Y:S01]  /*0c00*/  LEA.HI.X R7, R17, R7, R14, 0x2, P5 ;  /* 0x0000000711077211 */ /* 0x000fe200028f140e */
[----:B----4-:R-:W-:-:S05]  /*0c10*/  @P1 FFMA R15, R15, R20, R16 ;  /* 0x000000140f0f1223 */ /* 0x010fca0000000010 */
        /* <DEDUP_REMOVED lines=17> */
[----:B------:R-:W-:Y:S01]  /*0d30*/  BSSY.RECONVERGENT B0, `(.L_x_6) ;  /* 0x0000009000007945 */ /* 0x000fe20003800200 */
[----:B--2---:R-:W-:-:S05]  /*0d40*/  @P1 FFMA R15, R14, R15, R21 ;  /* 0x0000000f0e0f1223 */ /* 0x004fca0000000015 */
[----:B------:R1:W-:Y:S06]  /*0d50*/  @P1 STG.E desc[UR8][R2.64], R15 ;  /* 0x0000000f02001986 */ /* 0x0003ec000c101908 */
[----:B------:R-:W-:Y:S05]  /*0d60*/  @!P2 BRA `(.L_x_7) ;  /* 0x000000000014a947 */ /* 0x000fea0003800000 */
[----:B------:R-:W2:Y:S04]  /*0d70*/  LDG.E R12, desc[UR8][R12.64+0xc] ;  /* 0x00000c080c0c7981 */ /* 0x000ea8000c1e1900 */
[----:B------:R-:W2:Y:S04]  /*0d80*/  LDG.E R7, desc[UR8][R6.64+0xc] ;  /* 0x00000c0806077981 */ /* 0x000ea8000c1e1900 */
[----:B------:R-:W2:Y:S02]  /*0d90*/  LDG.E R5, desc[UR8][R2.64] ;  /* 0x0000000802057981 */ /* 0x000ea4000c1e1900 */
[----:B--2---:R-:W-:-:S05]  /*0da0*/  FFMA R5, R12, R7, R5 ;  /* 0x000000070c057223 */ /* 0x004fca0000000005 */
[----:B------:R0:W-:Y:S02]  /*0db0*/  STG.E desc[UR8][R2.64], R5 ;  /* 0x0000000502007986 */ /* 0x0001e4000c101908 */
.L_x_7:
[----:B------:R-:W-:Y:S05]  /*0dc0*/  BSYNC.RECONVERGENT B0 ;  /* 0x0000000000007941 */ /* 0x000fea0003800200 */
.L_x_6:
[----:B------:R-:W-:-:S07]  /*0dd0*/  VIADD R4, R4, 0x4 ;  /* 0x0000000404047836 */ /* 0x000fce0000000000 */
.L_x_5:
[----:B------:R-:W-:-:S13]  /*0de0*/  ISETP.NE.AND P1, PT, R18, RZ, PT ;  /* 0x000000ff1200720c */ /* 0x000fda0003f25270 */
[----:B------:R-:W-:Y:S05]  /*0df0*/  @!P1 BRA `(.L_x_4) ;  /* 0x0000000000fc9947 */ /* 0x000fea0003800000 */
[----:B------:R-:W-:-:S13]  /*0e00*/  ISETP.NE.AND P1, PT, R18, 0x1, PT ;  /* 0x000000011200780c */ /* 0x000fda0003f25270 */
[----:B------:R-:W-:Y:S05]  /*0e10*/  @!P1 BRA `(.L_x_8) ;  /* 0x0000000000a09947 */ /* 0x000fea0003800000 */
[----:B-1----:R-:W-:Y:S01]  /*0e20*/  IMAD.IADD R15, R11, 0x1, R4 ;  /* 0x000000010b0f7824 */ /* 0x002fe200078e0204 */
[----:B------:R-:W1:Y:S04]  /*0e30*/  LDC.64 R12, c[0x0][0x380] ;  /* 0x0000e000ff0c7b82 */ /* 0x000e680000000a00 */
[----:B------:R-:W-:-:S04]  /*0e40*/  ISETP.GE.AND P1, PT, R15, UR6, PT ;  /* 0x000000060f007c0c */ /* 0x000fc8000bf26270 */
[----:B------:R-:W2:Y:S01]  /*0e50*/  LDC.64 R6, c[0x0][0x388] ;  /* 0x0000e200ff067b82 */ /* 0x000ea20000000a00 */
[----:B------:R-:W-:-:S04]  /*0e60*/  ISETP.GT.AND P1, PT, R15, -0x1, !P1 ;  /* 0xffffffff0f00780c */ /* 0x000fc80004f24270 */
[----:B------:R-:W-:-:S13]  /*0e70*/  PLOP3.LUT P1, PT, P0, P1, PT, 0x80, 0x8 ;  /* 0x000000000008781c */ /* 0x000fda0000723070 */
[----:B0-----:R-:W-:Y:S02]  /*0e80*/  @P1 IMAD.IADD R5, R0, 0x1, R15 ;  /* 0x0000000100051824 */ /* 0x001fe400078e020f */
[----:B------:R-:W-:Y:S02]  /*0e90*/  @P1 VIADD R17, R4, UR5 ;  /* 0x0000000504111c36 */ /* 0x000fe40008000000 */
[----:B-1----:R-:W-:Y:S02]  /*0ea0*/  @P1 IMAD.WIDE R12, R5, 0x4, R12 ;  /* 0x00000004050c1825 */ /* 0x002fe400078e020c */
[----:B------:R-:W3:Y:S02]  /*0eb0*/  @P1 LDG.E R5, desc[UR8][R2.64] ;  /* 0x0000000802051981 */ /* 0x000ee4000c1e1900 */
[----:B--2---:R-:W-:Y:S02]  /*0ec0*/  @P1 IMAD.WIDE.U32 R6, R17, 0x4, R6 ;  /* 0x0000000411061825 */ /* 0x004fe400078e0006 */
[----:B------:R-:W3:Y:S04]  /*0ed0*/  @P1 LDG.E R12, desc[UR8][R12.64] ;  /* 0x000000080c0c1981 */ /* 0x000ee8000c1e1900 */
[----:B------:R-:W3:Y:S01]  /*0ee0*/  @P1 LDG.E R7, desc[UR8][R6.64] ;  /* 0x0000000806071981 */ /* 0x000ee2000c1e1900 */
[----:B------:R-:W-:-:S05]  /*0ef0*/  VIADD R14, R15, 0x1 ;  /* 0x000000010f0e7836 */ /* 0x000fca0000000000 */
[----:B------:R-:W-:-:S04]  /*0f00*/  ISETP.GE.AND P2, PT, R14, UR6, PT ;  /* 0x000000060e007c0c */ /* 0x000fc8000bf46270 */
[----:B------:R-:W-:-:S04]  /*0f10*/  ISETP.GT.AND P2, PT, R14, -0x1, !P2 ;  /* 0xffffffff0e00780c */ /* 0x000fc80005744270 */
[----:B------:R-:W-:Y:S01]  /*0f20*/  PLOP3.LUT P2, PT, P0, P2, PT, 0x80, 0x8 ;  /* 0x000000000008781c */ /* 0x000fe20000745070 */
[----:B------:R-:W-:Y:S01]  /*0f30*/  BSSY.RECONVERGENT B0, `(.L_x_9) ;  /* 0x0000015000007945 */ /* 0x000fe20003800200 */
[----:B---3--:R-:W-:-:S05]  /*0f40*/  @P1 FFMA R5, R12, R7, R5 ;  /* 0x000000070c051223 */ /* 0x008fca0000000005 */
[----:B------:R0:W-:Y:S06]  /*0f50*/  @P1 STG.E desc[UR8][R2.64], R5 ;  /* 0x0000000502001986 */ /* 0x0001ec000c101908 */
[----:B------:R-:W-:Y:S05]  /*0f60*/  @!P2 BRA `(.L_x_10) ;  /* 0x000000000044a947 */ /* 0x000fea0003800000 */
[----:B------:R-:W1:Y:S01]  /*0f70*/  LDC.64 R6, c[0x0][0x388] ;  /* 0x0000e200ff067b82 */ /* 0x000e620000000a00 */
[--C-:B0-----:R-:W-:Y:S02]  /*0f80*/  SHF.R.S32.HI R5, RZ, 0x1f, R4.reuse ;  /* 0x0000001fff057819 */ /* 0x101fe40000011404 */
[----:B------:R-:W-:Y:S02]  /*0f90*/  IADD3 R17, P4, PT, R4, UR5, RZ ;  /* 0x0000000504117c10 */ /* 0x000fe4000ff9e0ff */
[----:B------:R-:W-:Y:S02]  /*0fa0*/  IADD3 R15, P1, P2, R0, R11, R4 ;  /* 0x0000000b000f7210 */ /* 0x000fe40007a3e004 */
[----:B------:R-:W-:Y:S01]  /*0fb0*/  SHF.R.S32.HI R16, RZ, 0x1f, R0 ;  /* 0x0000001fff107819 */ /* 0x000fe20000011400 */
[----:B------:R-:W0:Y:S01]  /*0fc0*/  LDC.64 R12, c[0x0][0x380] ;  /* 0x0000e000ff0c7b82 */ /* 0x000e220000000a00 */
[--C-:B------:R-:W-:Y:S02]  /*0fd0*/  IMAD.X R14, RZ, RZ, R5.reuse, P4 ;  /* 0x000000ffff0e7224 */ /* 0x100fe400020e0605 */
[----:B------:R-:W-:-:S02]  /*0fe0*/  IADD3.X R16, PT, PT, R16, R8, R5, P1, P2 ;  /* 0x0000000810107210 */ /* 0x000fc40000fe4405 */
[----:B------:R-:W2:Y:S01]  /*0ff0*/  LDG.E R5, desc[UR8][R2.64] ;  /* 0x0000000802057981 */ /* 0x000ea2000c1e1900 */
[----:B-1----:R-:W-:-:S04]  /*1000*/  LEA R6, P2, R17, R6, 0x2 ;  /* 0x0000000611067211 */ /* 0x002fc800078410ff */
[----:B------:R-:W-:Y:S02]  /*1010*/  LEA.HI.X R7, R17, R7, R14, 0x2, P2 ;  /* 0x0000000711077211 */ /* 0x000fe400010f140e */
[----:B0-----:R-:W-:-:S04]  /*1020*/  LEA R12, P1, R15, R12, 0x2 ;  /* 0x0000000c0f0c7211 */ /* 0x001fc800078210ff */
[----:B------:R-:W2:Y:S01]  /*1030*/  LDG.E R7, desc[UR8][R6.64+0x4] ;  /* 0x0000040806077981 */ /* 0x000ea2000c1e1900 */
[----:B------:R-:W-:-:S05]  /*1040*/  LEA.HI.X R13, R15, R13, R16, 0x2, P1 ;  /* 0x0000000d0f0d7211 */ /* 0x000fca00008f1410 */
[----:B------:R-:W2:Y:S02]  /*1050*/  LDG.E R12, desc[UR8][R12.64+0x4] ;  /* 0x000004080c0c7981 */ /* 0x000ea4000c1e1900 */
[----:B--2---:R-:W-:-:S05]  /*1060*/  FFMA R5, R12, R7, R5 ;  /* 0x000000070c057223 */ /* 0x004fca0000000005 */
[----:B------:R1:W-:Y:S02]  /*1070*/  STG.E desc[UR8][R2.64], R5 ;  /* 0x0000000502007986 */ /* 0x0003e4000c101908 */
.L_x_10:
[----:B------:R-:W-:Y:S05]  /*1080*/  BSYNC.RECONVERGENT B0 ;  /* 0x0000000000007941 */ /* 0x000fea0003800200 */
.L_x_9:
[----:B------:R-:W-:-:S07]  /*1090*/  VIADD R4, R4, 0x2 ;  /* 0x0000000204047836 */ /* 0x000fce0000000000 */
.L_x_8:
[----:B------:R-:W2:Y:S02]  /*10a0*/  LDCU UR7, c[0x0][0x3a0] ;  /* 0x00007400ff0777ac */ /* 0x000ea40008000800 */
[----:B--2---:R-:W-:-:S09]  /*10b0*/  ULOP3.LUT UP1, URZ, UR7, 0x1, URZ, 0xc0, !UPT ;  /* 0x0000000107ff7892 */ /* 0x004fd2000f82c0ff */
[----:B------:R-:W-:Y:S05]  /*10c0*/  BRA.U !UP1, `(.L_x_4) ;  /* 0x0000000109487547 */ /* 0x000fea000b800000 */
[----:B01----:R-:W-:Y:S01]  /*10d0*/  IMAD.IADD R5, R11, 0x1, R4 ;  /* 0x000000010b057824 */ /* 0x003fe200078e0204 */
[----:B------:R-:W-:Y:S04]  /*10e0*/  BSSY.RECONVERGENT B0, `(.L_x_4) ;  /* 0x0000010000007945 */ /* 0x000fe80003800200 */
[----:B------:R-:W-:-:S04]  /*10f0*/  ISETP.GE.AND P1, PT, R5, UR6, PT ;  /* 0x0000000605007c0c */ /* 0x000fc8000bf26270 */
[----:B------:R-:W-:-:S04]  /*1100*/  ISETP.GT.AND P1, PT, R5, -0x1, !P1 ;  /* 0xffffffff0500780c */ /* 0x000fc80004f24270 */
[----:B------:R-:W-:-:S13]  /*1110*/  PLOP3.LUT P1, PT, P0, P1, PT, 0x80, 0x8 ;  /* 0x000000000008781c */ /* 0x000fda0000723070 */
[----:B------:R-:W-:Y:S05]  /*1120*/  @!P1 BRA `(.L_x_11) ;  /* 0x00000000002c9947 */ /* 0x000fea0003800000 */
[----:B------:R-:W0:Y:S01]  /*1130*/  LDC.64 R12, c[0x0][0x380] ;  /* 0x0000e000ff0c7b82 */ /* 0x000e220000000a00 */
[----:B------:R-:W-:Y:S02]  /*1140*/  IMAD.IADD R5, R0, 0x1, R5 ;  /* 0x0000000100057824 */ /* 0x000fe400078e0205 */
[----:B------:R-:W-:-:S05]  /*1150*/  VIADD R15, R4, UR5 ;  /* 0x00000005040f7c36 */ /* 0x000fca0008000000 */
[----:B------:R-:W1:Y:S01]  /*1160*/  LDC.64 R6, c[0x0][0x388] ;  /* 0x0000e200ff067b82 */ /* 0x000e620000000a00 */
[----:B0-----:R-:W-:Y:S02]  /*1170*/  IMAD.WIDE R4, R5, 0x4, R12 ;  /* 0x0000000405047825 */ /* 0x001fe400078e020c */
[----:B------:R-:W2:Y:S04]  /*1180*/  LDG.E R13, desc[UR8][R2.64] ;  /* 0x00000008020d7981 */ /* 0x000ea8000c1e1900 */
[----:B------:R-:W2:Y:S01]  /*1190*/  LDG.E R4, desc[UR8][R4.64] ;  /* 0x0000000804047981 */ /* 0x000ea2000c1e1900 */
[----:B-1----:R-:W-:-:S06]  /*11a0*/  IMAD.WIDE.U32 R6, R15, 0x4, R6 ;  /* 0x000000040f067825 */ /* 0x002fcc00078e0006 */
[----:B------:R-:W2:Y:S02]  /*11b0*/  LDG.E R7, desc[UR8][R6.64] ;  /* 0x0000000806077981 */ /* 0x000ea4000c1e1900 */
[----:B--2---:R-:W-:-:S05]  /*11c0*/  FFMA R13, R4, R7, R13 ;  /* 0x00000007040d7223 */ /* 0x004fca000000000d */
[----:B------:R0:W-:Y:S02]  /*11d0*/  STG.E desc[UR8][R2.64], R13 ;  /* 0x0000000d02007986 */ /* 0x0001e4000c101908 */
.L_x_11:
[----:B------:R-:W-:Y:S05]  /*11e0*/  BSYNC.RECONVERGENT B0 ;  /* 0x0000000000007941 */ /* 0x000fea0003800200 */
.L_x_4:
[----:B------:R-:W-:Y:S05]  /*11f0*/  BRA.U UP0, `(.L_x_12) ;  /* 0xfffffff1004c7547 */ /* 0x000fea000b83ffff */
[----:B------:R-:W-:Y:S05]  /*1200*/  EXIT ;  /* 0x000000000000794d */ /* 0x000fea0003800000 */
.L_x_13:
[----:B------:R-:W-:-:S00]  /*1210*/  BRA `(.L_x_13) ;  /* 0xfffffffc00fc7947 */ /* 0x000fc0000383ffff */
[----:B------:R-:W-:-:S00]  /*1220*/  NOP ;  /* 0x0000000000007918 */ /* 0x000fc00000000000 */
        /* <DEDUP_REMOVED lines=13> */
.L_x_14:


//--------------------- .nv.shared.reserved.0     --------------------------
	.section	.nv.shared.reserved.0,"aw",@nobits
	.weak		__nv_reservedSMEM_offset_0_alias
	.size		__nv_reservedSMEM_offset_0_alias, 0, 64
	.other		__nv_reservedSMEM_offset_0_alias,@"STO_CUDA_RESERVED_SHARED STV_DEFAULT"
__nv_reservedSMEM_offset_0_alias:
	.zero		0
	.zero		64


//--------------------- .nv.constant0._Z15convolutionCUDAPfS_S_iii --------------------------
	.section	.nv.constant0._Z15convolutionCUDAPfS_S_iii,"a",@progbits
	.sectionflags	@""
	.align	4
.nv.constant0._Z15convolutionCUDAPfS_S_iii:
	.zero		932


//--------------------- SYMBOLS --------------------------

	.type		.nv.reservedSmem.offset0,@object
	.size		.nv.reservedSmem.offset0,0x4
